//
// Generated by NVIDIA NVVM Compiler
//
// Compiler Build ID: CL-36424714
// Cuda compilation tools, release 13.0, V13.0.88
// Based on NVVM 20.0.0
//

.version 9.0
.target sm_100
.address_size 64

	// .globl	_Z12FindMinutiaePimiiP8MinutiaeS_S_

.visible .entry _Z12FindMinutiaePimiiP8MinutiaeS_S_(
	.param .u64 .ptr .align 1 _Z12FindMinutiaePimiiP8MinutiaeS_S__param_0,
	.param .u64 _Z12FindMinutiaePimiiP8MinutiaeS_S__param_1,
	.param .u32 _Z12FindMinutiaePimiiP8MinutiaeS_S__param_2,
	.param .u32 _Z12FindMinutiaePimiiP8MinutiaeS_S__param_3,
	.param .u64 .ptr .align 1 _Z12FindMinutiaePimiiP8MinutiaeS_S__param_4,
	.param .u64 .ptr .align 1 _Z12FindMinutiaePimiiP8MinutiaeS_S__param_5,
	.param .u64 .ptr .align 1 _Z12FindMinutiaePimiiP8MinutiaeS_S__param_6
)
{
	.reg .pred 	%p<19>;
	.reg .b32 	%r<52>;
	.reg .b64 	%rd<33>;

	ld.param.u64 	%rd7, [_Z12FindMinutiaePimiiP8MinutiaeS_S__param_0];
	ld.param.u64 	%rd8, [_Z12FindMinutiaePimiiP8MinutiaeS_S__param_1];
	ld.param.u32 	%r6, [_Z12FindMinutiaePimiiP8MinutiaeS_S__param_2];
	ld.param.u32 	%r8, [_Z12FindMinutiaePimiiP8MinutiaeS_S__param_3];
	ld.param.u64 	%rd5, [_Z12FindMinutiaePimiiP8MinutiaeS_S__param_4];
	ld.param.u64 	%rd6, [_Z12FindMinutiaePimiiP8MinutiaeS_S__param_5];
	ld.param.u64 	%rd9, [_Z12FindMinutiaePimiiP8MinutiaeS_S__param_6];
	cvta.to.global.u64 	%rd1, %rd9;
	cvta.to.global.u64 	%rd2, %rd7;
	mov.u32 	%r10, %tid.x;
	mov.u32 	%r11, %ctaid.x;
	mov.u32 	%r12, %ntid.x;
	mad.lo.s32 	%r13, %r11, %r12, %r10;
	mov.u32 	%r14, %tid.y;
	mov.u32 	%r15, %ctaid.y;
	mov.u32 	%r16, %ntid.y;
	mad.lo.s32 	%r17, %r15, %r16, %r14;
	shr.u64 	%rd3, %rd8, 3;
	cvt.u32.u64 	%r3, %rd3;
	setp.lt.s32 	%p1, %r13, 1;
	setp.eq.s32 	%p2, %r17, 0;
	or.pred  	%p3, %p1, %p2;
	add.s32 	%r18, %r6, -1;
	setp.ge.s32 	%p4, %r13, %r18;
	or.pred  	%p5, %p3, %p4;
	add.s32 	%r19, %r8, -1;
	setp.ge.s32 	%p6, %r17, %r19;
	or.pred  	%p7, %p5, %p6;
	@%p7 bra 	$L__BB0_4;
	mul.lo.s32 	%r4, %r17, %r3;
	add.s32 	%r5, %r4, %r13;
	mul.wide.s32 	%rd10, %r5, 4;
	add.s64 	%rd4, %rd2, %rd10;
	ld.global.u32 	%r20, [%rd4];
	setp.ne.s32 	%p8, %r20, 1;
	@%p8 bra 	$L__BB0_4;
	sub.s32 	%r23, %r4, %r3;
	cvt.s64.s32 	%rd13, %r23;
	cvt.u64.u32 	%rd14, %r13;
	add.s64 	%rd15, %rd13, %rd14;
	shl.b64 	%rd16, %rd15, 2;
	add.s64 	%rd17, %rd2, %rd16;
	ld.global.u32 	%r24, [%rd17+-4];
	setp.eq.s32 	%p9, %r24, 1;
	selp.u32 	%r25, 1, 0, %p9;
	ld.global.u32 	%r26, [%rd4+-4];
	setp.eq.s32 	%p10, %r26, 1;
	selp.u32 	%r27, 1, 0, %p10;
	add.s32 	%r28, %r25, %r27;
	shl.b32 	%r29, %r3, 1;
	add.s32 	%r30, %r23, %r29;
	cvt.s64.s32 	%rd18, %r30;
	add.s64 	%rd19, %rd18, %rd14;
	shl.b64 	%rd20, %rd19, 2;
	add.s64 	%rd21, %rd2, %rd20;
	ld.global.u32 	%r31, [%rd21+-4];
	setp.eq.s32 	%p11, %r31, 1;
	selp.u32 	%r32, 1, 0, %p11;
	add.s32 	%r33, %r28, %r32;
	add.s32 	%r34, %r23, %r13;
	mul.wide.s32 	%rd22, %r34, 4;
	add.s64 	%rd23, %rd2, %rd22;
	ld.global.u32 	%r35, [%rd23];
	setp.eq.s32 	%p12, %r35, 1;
	selp.u32 	%r36, 1, 0, %p12;
	add.s32 	%r37, %r33, %r36;
	shl.b64 	%rd24, %rd3, 32;
	shr.s64 	%rd25, %rd24, 30;
	add.s64 	%rd26, %rd4, %rd25;
	ld.global.u32 	%r38, [%rd26];
	setp.eq.s32 	%p13, %r38, 1;
	selp.u32 	%r39, 1, 0, %p13;
	add.s32 	%r40, %r37, %r39;
	ld.global.u32 	%r41, [%rd23+4];
	setp.eq.s32 	%p14, %r41, 1;
	selp.u32 	%r42, 1, 0, %p14;
	add.s32 	%r43, %r40, %r42;
	ld.global.u32 	%r44, [%rd4+4];
	setp.eq.s32 	%p15, %r44, 1;
	selp.u32 	%r45, 1, 0, %p15;
	add.s32 	%r46, %r43, %r45;
	ld.global.u32 	%r47, [%rd26+4];
	setp.eq.s32 	%p16, %r47, 1;
	selp.u32 	%r48, 1, 0, %p16;
	add.s32 	%r49, %r46, %r48;
	setp.eq.s32 	%p17, %r49, 2;
	selp.b32 	%r50, 0, %r49, %p17;
	add.s64 	%rd28, %rd1, %rd10;
	st.global.u32 	[%rd28], %r50;
	setp.eq.s32 	%p18, %r50, 0;
	@%p18 bra 	$L__BB0_5;
	cvta.to.global.u64 	%rd29, %rd6;
	atom.global.add.u32 	%r51, [%rd29], 1;
	cvta.to.global.u64 	%rd30, %rd5;
	mul.wide.s32 	%rd31, %r51, 16;
	add.s64 	%rd32, %rd30, %rd31;
	st.global.u32 	[%rd32], %r13;
	st.global.u32 	[%rd32+4], %r17;
	bra.uni 	$L__BB0_5;
$L__BB0_4:
	mad.lo.s32 	%r21, %r17, %r3, %r13;
	mul.wide.s32 	%rd11, %r21, 4;
	add.s64 	%rd12, %rd1, %rd11;
	mov.b32 	%r22, 0;
	st.global.u32 	[%rd12], %r22;
$L__BB0_5:
	ret;

}


// ===== COMPILED SASS (sm_100) =====

	.target	sm_100

	.elftype	@"ET_EXEC"


//--------------------- .note.nv.tkinfo           --------------------------
	.section	.note.nv.tkinfo,"",@"SHT_NOTE"
	.sectionflags	@"SHF_NOTE_NV_TKINFO"
	.tkinfo
        /*0018*/ 	.word	0x00000002
        /*0030*/ 	.string	""
        /*0030*/ 	.string	"ptxas"
        /*0030*/ 	.string	"Cuda compilation tools, release 13.0, V13.0.88"
        /*0030*/ 	.string	"Build cuda_13.0.r13.0/compiler.36424714_0"
        /*0030*/ 	.string	"-arch sm_100 -m 64 "



//--------------------- .note.nv.cuinfo           --------------------------
	.section	.note.nv.cuinfo,"",@"SHT_NOTE"
	.sectionflags	@"SHF_NOTE_NV_CUINFO"
        /*0018*/ 	.short	0x0002
        /*001a*/ 	.short	0x0064
        /*001c*/ 	.short	0x0082
	.zero		2


//--------------------- .nv.info                  --------------------------
	.section	.nv.info,"",@"SHT_CUDA_INFO"
	.align	4


	//----- nvinfo : EIATTR_REGCOUNT
	.align		4
        /*0000*/ 	.byte	0x04, 0x2f
        /*0002*/ 	.short	(.L_1 - .L_0)
	.align		4
.L_0:
        /*0004*/ 	.word	index@(_Z12FindMinutiaePimiiP8MinutiaeS_S_)
        /*0008*/ 	.word	0x00000015


	//----- nvinfo : EIATTR_FRAME_SIZE
	.align		4
.L_1:
        /*000c*/ 	.byte	0x04, 0x11
        /*000e*/ 	.short	(.L_3 - .L_2)
	.align		4
.L_2:
        /*0010*/ 	.word	index@(_Z12FindMinutiaePimiiP8MinutiaeS_S_)
        /*0014*/ 	.word	0x00000000


	//----- nvinfo : EIATTR_MIN_STACK_SIZE
	.align		4
.L_3:
        /*0018*/ 	.byte	0x04, 0x12
        /*001a*/ 	.short	(.L_5 - .L_4)
	.align		4
.L_4:
        /*001c*/ 	.word	index@(_Z12FindMinutiaePimiiP8MinutiaeS_S_)
        /*0020*/ 	.word	0x00000000
.L_5:


//--------------------- .nv.compat                --------------------------
	.section	.nv.compat,"",@"SHT_CUDA_COMPAT_INFO"
	.align	4
        /*0000*/ 	.byte	0x02, 0x09, 0x00, 0x00, 0x02, 0x02, 0x01, 0x00, 0x02, 0x05, 0x05, 0x00, 0x03, 0x07, 0x01, 0x01
        /*0010*/ 	.byte	0x02, 0x03, 0x00, 0x00, 0x02, 0x06, 0x01, 0x00, 0x04, 0x0b, 0x08, 0x00, 0x09, 0x00, 0x00, 0x00
        /*0020*/ 	.byte	0x00, 0x00, 0x00, 0x00


//--------------------- .nv.info._Z12FindMinutiaePimiiP8MinutiaeS_S_ --------------------------
	.section	.nv.info._Z12FindMinutiaePimiiP8MinutiaeS_S_,"",@"SHT_CUDA_INFO"
	.sectionflags	@""
	.align	4


	//----- nvinfo : EIATTR_CUDA_API_VERSION
	.align		4
        /*0000*/ 	.byte	0x04, 0x37
        /*0002*/ 	.short	(.L_7 - .L_6)
.L_6:
        /*0004*/ 	.word	0x00000082


	//----- nvinfo : EIATTR_KPARAM_INFO
	.align		4
.L_7:
        /*0008*/ 	.byte	0x04, 0x17
        /*000a*/ 	.short	(.L_9 - .L_8)
.L_8:
        /*000c*/ 	.word	0x00000000
        /*0010*/ 	.short	0x0006
        /*0012*/ 	.short	0x0028
        /*0014*/ 	.byte	0x00, 0xf5, 0x21, 0x00


	//----- nvinfo : EIATTR_KPARAM_INFO
	.align		4
.L_9:
        /*0018*/ 	.byte	0x04, 0x17
        /*001a*/ 	.short	(.L_11 - .L_10)
.L_10:
        /*001c*/ 	.word	0x00000000
        /*0020*/ 	.short	0x0005
        /*0022*/ 	.short	0x0020
        /*0024*/ 	.byte	0x00, 0xf5, 0x21, 0x00


	//----- nvinfo : EIATTR_KPARAM_INFO
	.align		4
.L_11:
        /*0028*/ 	.byte	0x04, 0x17
        /*002a*/ 	.short	(.L_13 - .L_12)
.L_12:
        /*002c*/ 	.word	0x00000000
        /*0030*/ 	.short	0x0004
        /*0032*/ 	.short	0x0018
        /*0034*/ 	.byte	0x00, 0xf5, 0x21, 0x00


	//----- nvinfo : EIATTR_KPARAM_INFO
	.align		4
.L_13:
        /*0038*/ 	.byte	0x04, 0x17
        /*003a*/ 	.short	(.L_15 - .L_14)
.L_14:
        /*003c*/ 	.word	0x00000000
        /*0040*/ 	.short	0x0003
        /*0042*/ 	.short	0x0014
        /*0044*/ 	.byte	0x00, 0xf0, 0x11, 0x00


	//----- nvinfo : EIATTR_KPARAM_INFO
	.align		4
.L_15:
        /*0048*/ 	.byte	0x04, 0x17
        /*004a*/ 	.short	(.L_17 - .L_16)
.L_16:
        /*004c*/ 	.word	0x00000000
        /*0050*/ 	.short	0x0002
        /*0052*/ 	.short	0x0010
        /*0054*/ 	.byte	0x00, 0xf0, 0x11, 0x00


	//----- nvinfo : EIATTR_KPARAM_INFO
	.align		4
.L_17:
        /*0058*/ 	.byte	0x04, 0x17
        /*005a*/ 	.short	(.L_19 - .L_18)
.L_18:
        /*005c*/ 	.word	0x00000000
        /*0060*/ 	.short	0x0001
        /*0062*/ 	.short	0x0008
        /*0064*/ 	.byte	0x00, 0xf0, 0x21, 0x00


	//----- nvinfo : EIATTR_KPARAM_INFO
	.align		4
.L_19:
        /*0068*/ 	.byte	0x04, 0x17
        /*006a*/ 	.short	(.L_21 - .L_20)
.L_20:
        /*006c*/ 	.word	0x00000000
        /*0070*/ 	.short	0x0000
        /*0072*/ 	.short	0x0000
        /*0074*/ 	.byte	0x00, 0xf5, 0x21, 0x00


	//----- nvinfo : EIATTR_SPARSE_MMA_MASK
	.align		4
.L_21:
        /*0078*/ 	.byte	0x03, 0x50
        /*007a*/ 	.short	0x0000


	//----- nvinfo : EIATTR_MAXREG_COUNT
	.align		4
        /*007c*/ 	.byte	0x03, 0x1b
        /*007e*/ 	.short	0x00ff


	//----- nvinfo : EIATTR_MERCURY_ISA_VERSION
	.align		4
        /*0080*/ 	.byte	0x03, 0x5f
        /*0082*/ 	.short	0x0101


	//----- nvinfo : EIATTR_INT_WARP_WIDE_INSTR_OFFSETS
	.align		4
        /*0084*/ 	.byte	0x04, 0x31
        /*0086*/ 	.short	(.L_23 - .L_22)


	//   ....[0]....
.L_22:
        /*0088*/ 	.word	0x00000540


	//   ....[1]....
        /*008c*/ 	.word	0x000005e0


	//----- nvinfo : EIATTR_VRC_CTA_INIT_COUNT
	.align		4
.L_23:
        /*0090*/ 	.byte	0x02, 0x4a
	.zero		1
	.zero		1


	//----- nvinfo : EIATTR_EXIT_INSTR_OFFSETS
	.align		4
        /*0094*/ 	.byte	0x04, 0x1c
        /*0096*/ 	.short	(.L_25 - .L_24)


	//   ....[0]....
.L_24:
        /*0098*/ 	.word	0x00000520


	//   ....[1]....
        /*009c*/ 	.word	0x00000630


	//   ....[2]....
        /*00a0*/ 	.word	0x00000690


	//----- nvinfo : EIATTR_CRS_STACK_SIZE
	.align		4
.L_25:
        /*00a4*/ 	.byte	0x04, 0x1e
        /*00a6*/ 	.short	(.L_27 - .L_26)
.L_26:
        /*00a8*/ 	.word	0x00000000


	//----- nvinfo : EIATTR_CBANK_PARAM_SIZE
	.align		4
.L_27:
        /*00ac*/ 	.byte	0x03, 0x19
        /*00ae*/ 	.short	0x0030


	//----- nvinfo : EIATTR_PARAM_CBANK
	.align		4
        /*00b0*/ 	.byte	0x04, 0x0a
        /*00b2*/ 	.short	(.L_29 - .L_28)
	.align		4
.L_28:
        /*00b4*/ 	.word	index@(.nv.constant0._Z12FindMinutiaePimiiP8MinutiaeS_S_)
        /*00b8*/ 	.short	0x0380
        /*00ba*/ 	.short	0x0030


	//----- nvinfo : EIATTR_SW_WAR
	.align		4
.L_29:
        /*00bc*/ 	.byte	0x04, 0x36
        /*00be*/ 	.short	(.L_31 - .L_30)
.L_30:
        /*00c0*/ 	.word	0x00000008
.L_31:


//--------------------- .nv.callgraph             --------------------------
	.section	.nv.callgraph,"",@"SHT_CUDA_CALLGRAPH"
	.align	4
	.sectionentsize	8
	.align		4
        /*0000*/ 	.word	0x00000000
	.align		4
        /*0004*/ 	.word	0xffffffff
	.align		4
        /*0008*/ 	.word	0x00000000
	.align		4
        /*000c*/ 	.word	0xfffffffe
	.align		4
        /*0010*/ 	.word	0x00000000
	.align		4
        /*0014*/ 	.word	0xfffffffd
	.align		4
        /*0018*/ 	.word	0x00000000
	.align		4
        /*001c*/ 	.word	0xfffffffc


//--------------------- .text._Z12FindMinutiaePimiiP8MinutiaeS_S_ --------------------------
	.section	.text._Z12FindMinutiaePimiiP8MinutiaeS_S_,"ax",@progbits
	.align	128
        .global         _Z12FindMinutiaePimiiP8MinutiaeS_S_
        .type           _Z12FindMinutiaePimiiP8MinutiaeS_S_,@function
        .size           _Z12FindMinutiaePimiiP8MinutiaeS_S_,(.L_x_3 - _Z12FindMinutiaePimiiP8MinutiaeS_S_)
        .other          _Z12FindMinutiaePimiiP8MinutiaeS_S_,@"STO_CUDA_ENTRY STV_DEFAULT"
_Z12FindMinutiaePimiiP8MinutiaeS_S_:
.text._Z12FindMinutiaePimiiP8MinutiaeS_S_:
[----:B------:R-:W-:Y:S01]  /*0000*/  LDC R1, c[0x0][0x37c] ;  /* 0x0000df00ff017b82 */ /* 0x000fe20000000800 */
[----:B------:R-:W0:Y:S07]  /*0010*/  S2R R0, SR_TID.Y ;  /* 0x0000000000007919 */ /* 0x000e2e0000002200 */
[----:B------:R-:W1:Y:S01]  /*0020*/  LDC R2, c[0x0][0x360] ;  /* 0x0000d800ff027b82 */ /* 0x000e620000000800 */
[----:B------:R-:W2:Y:S01]  /*0030*/  LDCU.64 UR4, c[0x0][0x390] ;  /* 0x00007200ff0477ac */ /* 0x000ea20008000a00 */
[----:B------:R-:W-:Y:S01]  /*0040*/  BSSY.RECONVERGENT B0, `(.L_x_0) ;  /* 0x0000060000007945 */ /* 0x000fe20003800200 */
[----:B------:R-:W1:Y:S05]  /*0050*/  S2R R3, SR_TID.X ;  /* 0x0000000000037919 */ /* 0x000e6a0000002100 */
[----:B------:R-:W0:Y:S08]  /*0060*/  S2UR UR7, SR_CTAID.Y ;  /* 0x00000000000779c3 */ /* 0x000e300000002600 */
[----:B------:R-:W0:Y:S01]  /*0070*/  LDC R5, c[0x0][0x364] ;  /* 0x0000d900ff057b82 */ /* 0x000e220000000800 */
[----:B--2---:R-:W-:-:S02]  /*0080*/  UIADD3 UR4, UPT, UPT, UR4, -0x1, URZ ;  /* 0xffffffff04047890 */ /* 0x004fc4000fffe0ff */
[----:B------:R-:W-:-:S05]  /*0090*/  UIADD3 UR5, UPT, UPT, UR5, -0x1, URZ ;  /* 0xffffffff05057890 */ /* 0x000fca000fffe0ff */
[----:B------:R-:W1:Y:S08]  /*00a0*/  S2UR UR6, SR_CTAID.X ;  /* 0x00000000000679c3 */ /* 0x000e700000002500 */
[----:B------:R-:W2:Y:S01]  /*00b0*/  LDC.64 R8, c[0x0][0x388] ;  /* 0x0000e200ff087b82 */ /* 0x000ea20000000a00 */
[----:B0-----:R-:W-:-:S05]  /*00c0*/  IMAD R0, R5, UR7, R0 ;  /* 0x0000000705007c24 */ /* 0x001fca000f8e0200 */
[----:B------:R-:W-:Y:S01]  /*00d0*/  ISETP.NE.AND P0, PT, R0, RZ, PT ;  /* 0x000000ff0000720c */ /* 0x000fe20003f05270 */
[----:B-1----:R-:W-:Y:S01]  /*00e0*/  IMAD R3, R2, UR6, R3 ;  /* 0x0000000602037c24 */ /* 0x002fe2000f8e0203 */
[----:B------:R-:W0:Y:S04]  /*00f0*/  LDCU.64 UR6, c[0x0][0x358] ;  /* 0x00006b00ff0677ac */ /* 0x000e280008000a00 */
[C---:B------:R-:W-:Y:S02]  /*0100*/  ISETP.LT.OR P0, PT, R3.reuse, 0x1, !P0 ;  /* 0x000000010300780c */ /* 0x040fe40004701670 */
[----:B--2---:R-:W-:Y:S02]  /*0110*/  SHF.R.U64 R9, R8, 0x3, R9 ;  /* 0x0000000308097819 */ /* 0x004fe40000001209 */
[----:B------:R-:W-:-:S04]  /*0120*/  ISETP.GE.OR P0, PT, R3, UR4, P0 ;  /* 0x0000000403007c0c */ /* 0x000fc80008706670 */
[----:B------:R-:W-:-:S13]  /*0130*/  ISETP.GE.OR P0, PT, R0, UR5, P0 ;  /* 0x0000000500007c0c */ /* 0x000fda0008706670 */
[----:B0-----:R-:W-:Y:S05]  /*0140*/  @P0 BRA `(.L_x_1) ;  /* 0x00000004003c0947 */ /* 0x001fea0003800000 */
[----:B------:R-:W0:Y:S01]  /*0150*/  LDC.64 R6, c[0x0][0x380] ;  /* 0x0000e000ff067b82 */ /* 0x000e220000000a00 */
[----:B------:R-:W-:-:S04]  /*0160*/  IMAD R8, R0, R9, RZ ;  /* 0x0000000900087224 */ /* 0x000fc800078e02ff */
[----:B------:R-:W-:-:S04]  /*0170*/  IMAD.IADD R2, R3, 0x1, R8 ;  /* 0x0000000103027824 */ /* 0x000fc800078e0208 */
[----:B0-----:R-:W-:-:S05]  /*0180*/  IMAD.WIDE R4, R2, 0x4, R6 ;  /* 0x0000000402047825 */ /* 0x001fca00078e0206 */
[----:B------:R-:W2:Y:S02]  /*0190*/  LDG.E R10, desc[UR6][R4.64] ;  /* 0x00000006040a7981 */ /* 0x000ea4000c1e1900 */
[----:B--2---:R-:W-:-:S13]  /*01a0*/  ISETP.NE.AND P0, PT, R10, 0x1, PT ;  /* 0x000000010a00780c */ /* 0x004fda0003f05270 */
[----:B------:R-:W-:Y:S05]  /*01b0*/  @P0 BRA `(.L_x_1) ;  /* 0x0000000400200947 */ /* 0x000fea0003800000 */
[----:B------:R-:W0:Y:S01]  /*01c0*/  LDCU.64 UR4, c[0x0][0x380] ;  /* 0x00007000ff0477ac */ /* 0x000e220008000a00 */
[----:B------:R-:W-:Y:S01]  /*01d0*/  IMAD.IADD R8, R8, 0x1, -R9 ;  /* 0x0000000108087824 */ /* 0x000fe200078e0a09 */
[----:B------:R-:W2:Y:S03]  /*01e0*/  LDG.E R18, desc[UR6][R4.64+-0x4] ;  /* 0xfffffc0604127981 */ /* 0x000ea6000c1e1900 */
[----:B------:R-:W-:Y:S01]  /*01f0*/  IMAD R12, R9, 0x2, R8 ;  /* 0x00000002090c7824 */ /* 0x000fe200078e0208 */
[----:B------:R-:W-:-:S04]  /*0200*/  IADD3 R11, P0, PT, R3, R8, RZ ;  /* 0x00000008030b7210 */ /* 0x000fc80007f1e0ff */
[----:B------:R-:W-:Y:S02]  /*0210*/  LEA.HI.X.SX32 R14, R8, RZ, 0x1, P0 ;  /* 0x000000ff080e7211 */ /* 0x000fe400000f0eff */
[----:B0-----:R-:W-:-:S04]  /*0220*/  LEA R10, P0, R11, UR4, 0x2 ;  /* 0x000000040b0a7c11 */ /* 0x001fc8000f8010ff */
[----:B------:R-:W-:Y:S02]  /*0230*/  LEA.HI.X R11, R11, UR5, R14, 0x2, P0 ;  /* 0x000000050b0b7c11 */ /* 0x000fe400080f140e */
[----:B------:R-:W-:-:S03]  /*0240*/  IADD3 R13, P0, PT, R3, R12, RZ ;  /* 0x0000000c030d7210 */ /* 0x000fc60007f1e0ff */
[----:B------:R0:W3:Y:S01]  /*0250*/  LDG.E R10, desc[UR6][R10.64+-0x4] ;  /* 0xfffffc060a0a7981 */ /* 0x0000e2000c1e1900 */
[----:B------:R-:W-:Y:S02]  /*0260*/  LEA.HI.X.SX32 R14, R12, RZ, 0x1, P0 ;  /* 0x000000ff0c0e7211 */ /* 0x000fe400000f0eff */
[----:B------:R-:W-:Y:S01]  /*0270*/  LEA R12, P0, R13, UR4, 0x2 ;  /* 0x000000040d0c7c11 */ /* 0x000fe2000f8010ff */
[----:B------:R-:W-:-:S03]  /*0280*/  IMAD.IADD R15, R3, 0x1, R8 ;  /* 0x00000001030f7824 */ /* 0x000fc600078e0208 */
[----:B------:R-:W-:Y:S01]  /*0290*/  LEA.HI.X R13, R13, UR5, R14, 0x2, P0 ;  /* 0x000000050d0d7c11 */ /* 0x000fe200080f140e */
[----:B------:R-:W-:Y:S01]  /*02a0*/  IMAD.WIDE R6, R15, 0x4, R6 ;  /* 0x000000040f067825 */ /* 0x000fe200078e0206 */
[----:B------:R-:W-:-:S03]  /*02b0*/  SHF.R.S64 R17, RZ, 0x1e, R9 ;  /* 0x0000001eff117819 */ /* 0x000fc60000001009 */
[----:B------:R-:W4:Y:S01]  /*02c0*/  LDG.E R12, desc[UR6][R12.64+-0x4] ;  /* 0xfffffc060c0c7981 */ /* 0x000f22000c1e1900 */
[----:B------:R-:W-:-:S03]  /*02d0*/  IADD3 R8, P0, PT, R4, R17, RZ ;  /* 0x0000001104087210 */ /* 0x000fc60007f1e0ff */
[----:B------:R-:W5:Y:S01]  /*02e0*/  LDG.E R14, desc[UR6][R6.64] ;  /* 0x00000006060e7981 */ /* 0x000f62000c1e1900 */
[----:B------:R-:W-:-:S03]  /*02f0*/  LEA.HI.X.SX32 R9, R9, R5, 0x2, P0 ;  /* 0x0000000509097211 */ /* 0x000fc600000f16ff */
[----:B------:R-:W5:Y:S04]  /*0300*/  LDG.E R16, desc[UR6][R6.64+0x4] ;  /* 0x0000040606107981 */ /* 0x000f68000c1e1900 */
[----:B------:R-:W5:Y:S04]  /*0310*/  LDG.E R15, desc[UR6][R8.64] ;  /* 0x00000006080f7981 */ /* 0x000f68000c1e1900 */
[----:B------:R1:W5:Y:S04]  /*0320*/  LDG.E R4, desc[UR6][R4.64+0x4] ;  /* 0x0000040604047981 */ /* 0x000368000c1e1900 */
[----:B------:R-:W5:Y:S01]  /*0330*/  LDG.E R17, desc[UR6][R8.64+0x4] ;  /* 0x0000040608117981 */ /* 0x000f62000c1e1900 */
[----:B0-----:R-:W-:Y:S01]  /*0340*/  IMAD.MOV.U32 R11, RZ, RZ, 0x2 ;  /* 0x00000002ff0b7424 */ /* 0x001fe200078e00ff */
[----:B--2---:R-:W-:-:S13]  /*0350*/  ISETP.NE.AND P1, PT, R18, 0x1, PT ;  /* 0x000000011200780c */ /* 0x004fda0003f25270 */
[----:B------:R-:W-:Y:S01]  /*0360*/  @P1 IMAD.MOV R11, RZ, RZ, 0x1 ;  /* 0x00000001ff0b1424 */ /* 0x000fe200078e02ff */
[----:B---3--:R-:W-:Y:S02]  /*0370*/  ISETP.NE.AND P0, PT, R10, 0x1, PT ;  /* 0x000000010a00780c */ /* 0x008fe40003f05270 */
[----:B------:R-:W-:Y:S02]  /*0380*/  SEL R10, RZ, 0x1, P1 ;  /* 0x00000001ff0a7807 */ /* 0x000fe40000800000 */
[----:B----4-:R-:W-:-:S09]  /*0390*/  ISETP.NE.AND P1, PT, R12, 0x1, PT ;  /* 0x000000010c00780c */ /* 0x010fd20003f25270 */
[----:B------:R-:W-:Y:S01]  /*03a0*/  @P0 IMAD.MOV R11, RZ, RZ, R10 ;  /* 0x000000ffff0b0224 */ /* 0x000fe200078e020a */
[----:B-----5:R-:W-:-:S03]  /*03b0*/  ISETP.NE.AND P0, PT, R14, 0x1, PT ;  /* 0x000000010e00780c */ /* 0x020fc60003f05270 */
[----:B-1----:R-:W-:Y:S02]  /*03c0*/  VIADD R5, R11, 0x1 ;  /* 0x000000010b057836 */ /* 0x002fe40000000000 */
[----:B------:R-:W-:Y:S01]  /*03d0*/  @P1 IMAD.MOV R5, RZ, RZ, R11 ;  /* 0x000000ffff051224 */ /* 0x000fe200078e020b */
[----:B------:R-:W-:-:S03]  /*03e0*/  ISETP.NE.AND P1, PT, R15, 0x1, PT ;  /* 0x000000010f00780c */ /* 0x000fc60003f25270 */
[----:B------:R-:W-:-:S04]  /*03f0*/  VIADD R6, R5, 0x1 ;  /* 0x0000000105067836 */ /* 0x000fc80000000000 */
[----:B------:R-:W-:Y:S01]  /*0400*/  @P0 IMAD.MOV R6, RZ, RZ, R5 ;  /* 0x000000ffff060224 */ /* 0x000fe200078e0205 */
[----:B------:R-:W-:-:S03]  /*0410*/  ISETP.NE.AND P0, PT, R16, 0x1, PT ;  /* 0x000000011000780c */ /* 0x000fc60003f05270 */
[----:B------:R-:W-:Y:S02]  /*0420*/  VIADD R5, R6, 0x1 ;  /* 0x0000000106057836 */ /* 0x000fe40000000000 */
[----:B------:R-:W-:Y:S01]  /*0430*/  @P1 IMAD.MOV R5, RZ, RZ, R6 ;  /* 0x000000ffff051224 */ /* 0x000fe200078e0206 */
[----:B------:R-:W-:-:S03]  /*0440*/  ISETP.NE.AND P1, PT, R4, 0x1, PT ;  /* 0x000000010400780c */ /* 0x000fc60003f25270 */
[----:B------:R-:W-:-:S04]  /*0450*/  VIADD R6, R5, 0x1 ;  /* 0x0000000105067836 */ /* 0x000fc80000000000 */
[----:B------:R-:W-:Y:S01]  /*0460*/  @P0 IMAD.MOV R6, RZ, RZ, R5 ;  /* 0x000000ffff060224 */ /* 0x000fe200078e0205 */
[----:B------:R-:W-:Y:S01]  /*0470*/  ISETP.NE.AND P0, PT, R17, 0x1, PT ;  /* 0x000000011100780c */ /* 0x000fe20003f05270 */
[----:B------:R-:W0:Y:S02]  /*0480*/  LDC.64 R4, c[0x0][0x3a8] ;  /* 0x0000ea00ff047b82 */ /* 0x000e240000000a00 */
[----:B------:R-:W-:Y:S02]  /*0490*/  VIADD R8, R6, 0x1 ;  /* 0x0000000106087836 */ /* 0x000fe40000000000 */
[----:B------:R-:W-:-:S04]  /*04a0*/  @P1 IMAD.MOV R8, RZ, RZ, R6 ;  /* 0x000000ffff081224 */ /* 0x000fc800078e0206 */
[----:B------:R-:W-:-:S04]  /*04b0*/  VIADD R7, R8, 0x1 ;  /* 0x0000000108077836 */ /* 0x000fc80000000000 */
[----:B------:R-:W-:-:S05]  /*04c0*/  @P0 IMAD.MOV R7, RZ, RZ, R8 ;  /* 0x000000ffff070224 */ /* 0x000fca00078e0208 */
[----:B------:R-:W-:-:S04]  /*04d0*/  ISETP.NE.AND P0, PT, R7, 0x2, PT ;  /* 0x000000020700780c */ /* 0x000fc80003f05270 */
[----:B------:R-:W-:-:S04]  /*04e0*/  SEL R7, R7, RZ, P0 ;  /* 0x000000ff07077207 */ /* 0x000fc80000000000 */
[----:B------:R-:W-:Y:S01]  /*04f0*/  ISETP.NE.AND P0, PT, R7, RZ, PT ;  /* 0x000000ff0700720c */ /* 0x000fe20003f05270 */
[----:B0-----:R-:W-:-:S05]  /*0500*/  IMAD.WIDE R4, R2, 0x4, R4 ;  /* 0x0000000402047825 */ /* 0x001fca00078e0204 */
[----:B------:R0:W-:Y:S07]  /*0510*/  STG.E desc[UR6][R4.64], R7 ;  /* 0x0000000704007986 */ /* 0x0001ee000c101906 */
[----:B------:R-:W-:Y:S05]  /*0520*/  @!P0 EXIT ;  /* 0x000000000000894d */ /* 0x000fea0003800000 */
[----:B0-----:R-:W0:Y:S01]  /*0530*/  S2R R7, SR_LANEID ;  /* 0x0000000000077919 */ /* 0x001e220000000000 */
[----:B------:R-:W-:Y:S01]  /*0540*/  VOTEU.ANY UR4, UPT, PT ;  /* 0x0000000000047886 */ /* 0x000fe200038e0100 */
[----:B------:R-:W1:Y:S01]  /*0550*/  LDC.64 R4, c[0x0][0x3a0] ;  /* 0x0000e800ff047b82 */ /* 0x000e620000000a00 */
[----:B------:R-:W0:Y:S08]  /*0560*/  FLO.U32 R2, UR4 ;  /* 0x0000000400027d00 */ /* 0x000e3000080e0000 */
[----:B------:R-:W1:Y:S01]  /*0570*/  POPC R11, UR4 ;  /* 0x00000004000b7d09 */ /* 0x000e620008000000 */
[----:B0-----:R-:W-:Y:S01]  /*0580*/  ISETP.EQ.U32.AND P0, PT, R2, R7, PT ;  /* 0x000000070200720c */ /* 0x001fe20003f02070 */
[----:B------:R-:W0:Y:S01]  /*0590*/  S2R R8, SR_LTMASK ;  /* 0x0000000000087919 */ /* 0x000e220000003900 */
[----:B------:R-:W2:Y:S11]  /*05a0*/  LDC.64 R6, c[0x0][0x398] ;  /* 0x0000e600ff067b82 */ /* 0x000eb60000000a00 */
[----:B-1----:R-:W3:Y:S01]  /*05b0*/  @P0 ATOMG.E.ADD.STRONG.GPU PT, R5, desc[UR6][R4.64], R11 ;  /* 0x8000000b040509a8 */ /* 0x002ee200081ef106 */
[----:B0-----:R-:W-:-:S06]  /*05c0*/  LOP3.LUT R8, R8, UR4, RZ, 0xc0, !PT ;  /* 0x0000000408087c12 */ /* 0x001fcc000f8ec0ff */
[----:B------:R-:W0:Y:S01]  /*05d0*/  POPC R8, R8 ;  /* 0x0000000800087309 */ /* 0x000e220000000000 */
[----:B---3--:R-:W0:Y:S02]  /*05e0*/  SHFL.IDX PT, R9, R5, R2, 0x1f ;  /* 0x00001f0205097589 */ /* 0x008e2400000e0000 */
[----:B0-----:R-:W-:-:S04]  /*05f0*/  IMAD.IADD R9, R9, 0x1, R8 ;  /* 0x0000000109097824 */ /* 0x001fc800078e0208 */
[----:B--2---:R-:W-:-:S05]  /*0600*/  IMAD.WIDE R6, R9, 0x10, R6 ;  /* 0x0000001009067825 */ /* 0x004fca00078e0206 */
[----:B------:R-:W-:Y:S04]  /*0610*/  STG.E desc[UR6][R6.64], R3 ;  /* 0x0000000306007986 */ /* 0x000fe8000c101906 */
[----:B------:R-:W-:Y:S01]  /*0620*/  STG.E desc[UR6][R6.64+0x4], R0 ;  /* 0x0000040006007986 */ /* 0x000fe2000c101906 */
[----:B------:R-:W-:Y:S05]  /*0630*/  EXIT ;  /* 0x000000000000794d */ /* 0x000fea0003800000 */
.L_x_1:
[----:B------:R-:W-:Y:S05]  /*0640*/  BSYNC.RECONVERGENT B0 ;  /* 0x0000000000007941 */ /* 0x000fea0003800200 */
.L_x_0:
[----:B------:R-:W0:Y:S01]  /*0650*/  LDC.64 R4, c[0x0][0x3a8] ;  /* 0x0000ea00ff047b82 */ /* 0x000e220000000a00 */
[----:B------:R-:W-:-:S04]  /*0660*/  IMAD R3, R0, R9, R3 ;  /* 0x0000000900037224 */ /* 0x000fc800078e0203 */
[----:B0-----:R-:W-:-:S05]  /*0670*/  IMAD.WIDE R2, R3, 0x4, R4 ;  /* 0x0000000403027825 */ /* 0x001fca00078e0204 */
[----:B------:R-:W-:Y:S01]  /*0680*/  STG.E desc[UR6][R2.64], RZ ;  /* 0x000000ff02007986 */ /* 0x000fe2000c101906 */
[----:B------:R-:W-:Y:S05]  /*0690*/  EXIT ;  /* 0x000000000000794d */ /* 0x000fea0003800000 */
.L_x_2:
[----:B------:R-:W-:-:S00]  /*06a0*/  BRA `(.L_x_2) ;  /* 0xfffffffc00fc7947 */ /* 0x000fc0000383ffff */
[----:B------:R-:W-:-:S00]  /*06b0*/  NOP ;  /* 0x0000000000007918 */ /* 0x000fc00000000000 */
        /* <DEDUP_REMOVED lines=12> */
.L_x_3:


//--------------------- .nv.shared.reserved.0     --------------------------
	.section	.nv.shared.reserved.0,"aw",@nobits
	.weak		__nv_reservedSMEM_offset_0_alias
	.size		__nv_reservedSMEM_offset_0_alias, 0, 64
	.other		__nv_reservedSMEM_offset_0_alias,@"STO_CUDA_RESERVED_SHARED STV_DEFAULT"
__nv_reservedSMEM_offset_0_alias:
	.zero		0
	.zero		64


//--------------------- .nv.constant0._Z12FindMinutiaePimiiP8MinutiaeS_S_ --------------------------
	.section	.nv.constant0._Z12FindMinutiaePimiiP8MinutiaeS_S_,"a",@progbits
	.sectionflags	@""
	.align	4
.nv.constant0._Z12FindMinutiaePimiiP8MinutiaeS_S_:
	.zero		944


//--------------------- SYMBOLS --------------------------

	.type		.nv.reservedSmem.offset0,@object
	.size		.nv.reservedSmem.offset0,0x4
